//
// Generated by NVIDIA NVVM Compiler
//
// Compiler Build ID: CL-36424714
// Cuda compilation tools, release 13.0, V13.0.88
// Based on NVVM 20.0.0
//

.version 9.0
.target sm_100
.address_size 64

	// .globl	_Z4wmmaP6__halfS0_S0_
// _ZZ4wmmaP6__halfS0_S0_E8a_buffer has been demoted
// _ZZ4wmmaP6__halfS0_S0_E8b_buffer has been demoted

.visible .entry _Z4wmmaP6__halfS0_S0_(
	.param .u64 .ptr .align 1 _Z4wmmaP6__halfS0_S0__param_0,
	.param .u64 .ptr .align 1 _Z4wmmaP6__halfS0_S0__param_1,
	.param .u64 .ptr .align 1 _Z4wmmaP6__halfS0_S0__param_2
)
{
	.reg .b32 	%r<29>;
	.reg .b64 	%rd<3>;
	// demoted variable
	.shared .align 2 .b8 _ZZ4wmmaP6__halfS0_S0_E8a_buffer[512];
	// demoted variable
	.shared .align 2 .b8 _ZZ4wmmaP6__halfS0_S0_E8b_buffer[512];
	ld.param.u64 	%rd1, [_Z4wmmaP6__halfS0_S0__param_2];
	cvta.to.global.u64 	%rd2, %rd1;
	mov.u32 	%r1, _ZZ4wmmaP6__halfS0_S0_E8a_buffer;
	mov.b32 	%r2, 18;
	wmma.load.a.sync.aligned.row.m16n16k16.shared.f16 	{%r3, %r4, %r5, %r6, %r7, %r8, %r9, %r10}, [%r1], %r2;
	mov.u32 	%r11, _ZZ4wmmaP6__halfS0_S0_E8b_buffer;
	mov.b32 	%r12, 16;
	wmma.load.b.sync.aligned.col.m16n16k16.shared.f16 	{%r13, %r14, %r15, %r16, %r17, %r18, %r19, %r20}, [%r11], %r12;
	wmma.mma.sync.aligned.row.col.m16n16k16.f16.f16 {%r21, %r22, %r23, %r24}, {%r3, %r4, %r5, %r6, %r7, %r8, %r9, %r10}, {%r13, %r14, %r15, %r16, %r17, %r18, %r19, %r20}, {%r25, %r26, %r27, %r28};
	wmma.store.d.sync.aligned.col.m16n16k16.global.f16 	[%rd2], {%r21, %r22, %r23, %r24}, %r12;
	ret;

}


// ===== COMPILED SASS (sm_100) =====

	.target	sm_100

	.elftype	@"ET_EXEC"


//--------------------- .note.nv.tkinfo           --------------------------
	.section	.note.nv.tkinfo,"",@"SHT_NOTE"
	.sectionflags	@"SHF_NOTE_NV_TKINFO"
	.tkinfo
        /*0018*/ 	.word	0x00000002
        /*0030*/ 	.string	""
        /*0030*/ 	.string	"ptxas"
        /*0030*/ 	.string	"Cuda compilation tools, release 13.0, V13.0.88"
        /*0030*/ 	.string	"Build cuda_13.0.r13.0/compiler.36424714_0"
        /*0030*/ 	.string	"-arch sm_100 -m 64 "



//--------------------- .note.nv.cuinfo           --------------------------
	.section	.note.nv.cuinfo,"",@"SHT_NOTE"
	.sectionflags	@"SHF_NOTE_NV_CUINFO"
        /*0018*/ 	.short	0x0002
        /*001a*/ 	.short	0x0064
        /*001c*/ 	.short	0x0082
	.zero		2


//--------------------- .nv.info                  --------------------------
	.section	.nv.info,"",@"SHT_CUDA_INFO"
	.align	4


	//----- nvinfo : EIATTR_REGCOUNT
	.align		4
        /*0000*/ 	.byte	0x04, 0x2f
        /*0002*/ 	.short	(.L_1 - .L_0)
	.align		4
.L_0:
        /*0004*/ 	.word	index@(_Z4wmmaP6__halfS0_S0_)
        /*0008*/ 	.word	0x00000010


	//----- nvinfo : EIATTR_FRAME_SIZE
	.align		4
.L_1:
        /*000c*/ 	.byte	0x04, 0x11
        /*000e*/ 	.short	(.L_3 - .L_2)
	.align		4
.L_2:
        /*0010*/ 	.word	index@(_Z4wmmaP6__halfS0_S0_)
        /*0014*/ 	.word	0x00000000


	//----- nvinfo : EIATTR_MIN_STACK_SIZE
	.align		4
.L_3:
        /*0018*/ 	.byte	0x04, 0x12
        /*001a*/ 	.short	(.L_5 - .L_4)
	.align		4
.L_4:
        /*001c*/ 	.word	index@(_Z4wmmaP6__halfS0_S0_)
        /*0020*/ 	.word	0x00000000
.L_5:


//--------------------- .nv.compat                --------------------------
	.section	.nv.compat,"",@"SHT_CUDA_COMPAT_INFO"
	.align	4
        /*0000*/ 	.byte	0x02, 0x09, 0x00, 0x00, 0x02, 0x02, 0x01, 0x00, 0x02, 0x05, 0x05, 0x00, 0x03, 0x07, 0x01, 0x01
        /*0010*/ 	.byte	0x02, 0x03, 0x00, 0x00, 0x02, 0x06, 0x01, 0x00, 0x04, 0x0b, 0x08, 0x00, 0x09, 0x00, 0x00, 0x00
        /*0020*/ 	.byte	0x00, 0x00, 0x00, 0x00


//--------------------- .nv.info._Z4wmmaP6__halfS0_S0_ --------------------------
	.section	.nv.info._Z4wmmaP6__halfS0_S0_,"",@"SHT_CUDA_INFO"
	.sectionflags	@""
	.align	4


	//----- nvinfo : EIATTR_CUDA_API_VERSION
	.align		4
        /*0000*/ 	.byte	0x04, 0x37
        /*0002*/ 	.short	(.L_7 - .L_6)
.L_6:
        /*0004*/ 	.word	0x00000082


	//----- nvinfo : EIATTR_KPARAM_INFO
	.align		4
.L_7:
        /*0008*/ 	.byte	0x04, 0x17
        /*000a*/ 	.short	(.L_9 - .L_8)
.L_8:
        /*000c*/ 	.word	0x00000000
        /*0010*/ 	.short	0x0002
        /*0012*/ 	.short	0x0010
        /*0014*/ 	.byte	0x00, 0xf5, 0x21, 0x00


	//----- nvinfo : EIATTR_KPARAM_INFO
	.align		4
.L_9:
        /*0018*/ 	.byte	0x04, 0x17
        /*001a*/ 	.short	(.L_11 - .L_10)
.L_10:
        /*001c*/ 	.word	0x00000000
        /*0020*/ 	.short	0x0001
        /*0022*/ 	.short	0x0008
        /*0024*/ 	.byte	0x00, 0xf5, 0x21, 0x00


	//----- nvinfo : EIATTR_KPARAM_INFO
	.align		4
.L_11:
        /*0028*/ 	.byte	0x04, 0x17
        /*002a*/ 	.short	(.L_13 - .L_12)
.L_12:
        /*002c*/ 	.word	0x00000000
        /*0030*/ 	.short	0x0000
        /*0032*/ 	.short	0x0000
        /*0034*/ 	.byte	0x00, 0xf5, 0x21, 0x00


	//----- nvinfo : EIATTR_SPARSE_MMA_MASK
	.align		4
.L_13:
        /*0038*/ 	.byte	0x03, 0x50
        /*003a*/ 	.short	0x0000


	//----- nvinfo : EIATTR_WMMA_USED
	.align		4
        /*003c*/ 	.byte	0x01, 0x2b
	.zero		2


	//----- nvinfo : EIATTR_MAXREG_COUNT
	.align		4
        /*0040*/ 	.byte	0x03, 0x1b
        /*0042*/ 	.short	0x00ff


	//----- nvinfo : EIATTR_MERCURY_ISA_VERSION
	.align		4
        /*0044*/ 	.byte	0x03, 0x5f
        /*0046*/ 	.short	0x0101


	//----- nvinfo : EIATTR_VRC_CTA_INIT_COUNT
	.align		4
        /*0048*/ 	.byte	0x02, 0x4a
	.zero		1
	.zero		1


	//----- nvinfo : EIATTR_EXIT_INSTR_OFFSETS
	.align		4
        /*004c*/ 	.byte	0x04, 0x1c
        /*004e*/ 	.short	(.L_15 - .L_14)


	//   ....[0]....
.L_14:
        /*0050*/ 	.word	0x00000280


	//----- nvinfo : EIATTR_CBANK_PARAM_SIZE
	.align		4
.L_15:
        /*0054*/ 	.byte	0x03, 0x19
        /*0056*/ 	.short	0x0018


	//----- nvinfo : EIATTR_PARAM_CBANK
	.align		4
        /*0058*/ 	.byte	0x04, 0x0a
        /*005a*/ 	.short	(.L_17 - .L_16)
	.align		4
.L_16:
        /*005c*/ 	.word	index@(.nv.constant0._Z4wmmaP6__halfS0_S0_)
        /*0060*/ 	.short	0x0380
        /*0062*/ 	.short	0x0018


	//----- nvinfo : EIATTR_SW_WAR
	.align		4
.L_17:
        /*0064*/ 	.byte	0x04, 0x36
        /*0066*/ 	.short	(.L_19 - .L_18)
.L_18:
        /*0068*/ 	.word	0x00000008
.L_19:


//--------------------- .nv.callgraph             --------------------------
	.section	.nv.callgraph,"",@"SHT_CUDA_CALLGRAPH"
	.align	4
	.sectionentsize	8
	.align		4
        /*0000*/ 	.word	0x00000000
	.align		4
        /*0004*/ 	.word	0xffffffff
	.align		4
        /*0008*/ 	.word	0x00000000
	.align		4
        /*000c*/ 	.word	0xfffffffe
	.align		4
        /*0010*/ 	.word	0x00000000
	.align		4
        /*0014*/ 	.word	0xfffffffd
	.align		4
        /*0018*/ 	.word	0x00000000
	.align		4
        /*001c*/ 	.word	0xfffffffc


//--------------------- .text._Z4wmmaP6__halfS0_S0_ --------------------------
	.section	.text._Z4wmmaP6__halfS0_S0_,"ax",@progbits
	.align	128
        .global         _Z4wmmaP6__halfS0_S0_
        .type           _Z4wmmaP6__halfS0_S0_,@function
        .size           _Z4wmmaP6__halfS0_S0_,(.L_x_1 - _Z4wmmaP6__halfS0_S0_)
        .other          _Z4wmmaP6__halfS0_S0_,@"STO_CUDA_ENTRY STV_DEFAULT"
_Z4wmmaP6__halfS0_S0_:
.text._Z4wmmaP6__halfS0_S0_:
[----:B------:R-:W0:Y:S01]  /*0000*/  LDC R1, c[0x0][0x37c] ;  /* 0x0000df00ff017b82 */ /* 0x000e220000000800 */
[----:B------:R-:W1:Y:S07]  /*0010*/  S2R R2, SR_LANEID ;  /* 0x0000000000027919 */ /* 0x000e6e0000000000 */
[----:B------:R-:W2:Y:S01]  /*0020*/  S2UR UR6, SR_CgaCtaId ;  /* 0x00000000000679c3 */ /* 0x000ea20000008800 */
[----:B------:R-:W-:Y:S02]  /*0030*/  UMOV UR4, 0x400 ;  /* 0x0000040000047882 */ /* 0x000fe40000000000 */
[----:B------:R-:W-:-:S02]  /*0040*/  UIADD3 UR5, UPT, UPT, UR4, 0x200, URZ ;  /* 0x0000020004057890 */ /* 0x000fc4000fffe0ff */
[----:B--2---:R-:W-:Y:S02]  /*0050*/  ULEA UR4, UR6, UR4, 0x18 ;  /* 0x0000000406047291 */ /* 0x004fe4000f8ec0ff */
[----:B------:R-:W-:Y:S01]  /*0060*/  ULEA UR5, UR6, UR5, 0x18 ;  /* 0x0000000506057291 */ /* 0x000fe2000f8ec0ff */
[----:B------:R-:W2:Y:S01]  /*0070*/  LDCU.64 UR6, c[0x0][0x390] ;  /* 0x00007200ff0677ac */ /* 0x000ea20008000a00 */
[--C-:B-1----:R-:W-:Y:S02]  /*0080*/  SHF.R.U32.HI R3, RZ, 0x3, R2.reuse ;  /* 0x00000003ff037819 */ /* 0x102fe40000011602 */
[----:B------:R-:W-:Y:S02]  /*0090*/  SHF.R.U32.HI R5, RZ, 0x4, R2 ;  /* 0x00000004ff057819 */ /* 0x000fe40000011602 */
[----:B------:R-:W-:Y:S01]  /*00a0*/  LOP3.LUT R4, R2, 0x7, RZ, 0xc0, !PT ;  /* 0x0000000702047812 */ /* 0x000fe200078ec0ff */
[C---:B------:R-:W-:Y:S02]  /*00b0*/  IMAD.SHL.U32 R7, R3.reuse, 0x8, RZ ;  /* 0x0000000803077824 */ /* 0x040fe400078e00ff */
[----:B------:R-:W-:-:S02]  /*00c0*/  IMAD.SHL.U32 R8, R3, 0x8, RZ ;  /* 0x0000000803087824 */ /* 0x000fc400078e00ff */
[----:B------:R-:W-:Y:S01]  /*00d0*/  IMAD.SHL.U32 R3, R5, 0x8, RZ ;  /* 0x0000000805037824 */ /* 0x000fe200078e00ff */
[--C-:B------:R-:W-:Y:S01]  /*00e0*/  LOP3.LUT R6, R7, 0x8, R4.reuse, 0xe2, !PT ;  /* 0x0000000807067812 */ /* 0x100fe200078ee204 */
[----:B------:R-:W-:Y:S01]  /*00f0*/  IMAD R5, R5, 0x8, R4 ;  /* 0x0000000805057824 */ /* 0x000fe200078e0204 */
[----:B------:R-:W-:-:S03]  /*0100*/  LOP3.LUT R4, R8, 0x8, RZ, 0xe2, !PT ;  /* 0x0000000808047812 */ /* 0x000fc600078ee2ff */
[----:B------:R-:W-:Y:S02]  /*0110*/  IMAD R3, R6, 0x12, R3 ;  /* 0x0000001206037824 */ /* 0x000fe400078e0203 */
[----:B------:R-:W-:-:S03]  /*0120*/  IMAD R4, R5, 0x10, R4 ;  /* 0x0000001005047824 */ /* 0x000fc600078e0204 */
[----:B------:R-:W-:Y:S02]  /*0130*/  LEA R6, R3, UR4, 0x1 ;  /* 0x0000000403067c11 */ /* 0x000fe4000f8e08ff */
[----:B------:R-:W-:Y:S01]  /*0140*/  LEA R12, R4, UR5, 0x1 ;  /* 0x00000005040c7c11 */ /* 0x000fe2000f8e08ff */
[----:B------:R-:W1:Y:S01]  /*0150*/  LDCU.64 UR4, c[0x0][0x358] ;  /* 0x00006b00ff0477ac */ /* 0x000e620008000a00 */
[----:B------:R-:W-:Y:S02]  /*0160*/  SHF.R.U32.HI R3, RZ, 0x2, R2 ;  /* 0x00000002ff037819 */ /* 0x000fe40000011602 */
[----:B------:R-:W-:Y:S04]  /*0170*/  LDSM.16.M88.4 R4, [R6] ;  /* 0x000000000604783b */ /* 0x000fe80000000200 */
[----:B------:R-:W0:Y:S02]  /*0180*/  LDSM.16.M88.4 R8, [R12] ;  /* 0x000000000c08783b */ /* 0x000e240000000200 */
[C---:B0-----:R-:W-:Y:S08]  /*0190*/  HMMA.16816.F16 R8, R4.reuse, R8, R0 ;  /* 0x000000080408723c */ /* 0x041ff00000000800 */
[----:B------:R-:W-:Y:S01]  /*01a0*/  HMMA.16816.F16 R10, R4, R10, R0 ;  /* 0x0000000a040a723c */ /* 0x000fe20000000800 */
[----:B------:R-:W-:Y:S01]  /*01b0*/  LOP3.LUT R4, R2, 0x3, RZ, 0xc0, !PT ;  /* 0x0000000302047812 */ /* 0x000fe200078ec0ff */
[----:B------:R-:W-:-:S04]  /*01c0*/  IMAD.MOV.U32 R5, RZ, RZ, RZ ;  /* 0x000000ffff057224 */ /* 0x000fc800078e00ff */
[----:B------:R-:W-:-:S05]  /*01d0*/  IMAD.WIDE.U32 R4, R3, 0x8, R4 ;  /* 0x0000000803047825 */ /* 0x000fca00078e0004 */
[----:B------:R-:W1:Y:S01]  /*01e0*/  MOVM.16.MT88 R7, R8 ;  /* 0x000000000807723a */ /* 0x000e620000000000 */
[----:B--2---:R-:W-:-:S03]  /*01f0*/  LEA R2, P0, R4, UR6, 0x2 ;  /* 0x0000000604027c11 */ /* 0x004fc6000f8010ff */
[----:B------:R-:W0:Y:S01]  /*0200*/  MOVM.16.MT88 R9, R9 ;  /* 0x000000000909723a */ /* 0x000e220000000000 */
[----:B------:R-:W-:-:S03]  /*0210*/  LEA.HI.X R3, R4, UR7, R5, 0x2, P0 ;  /* 0x0000000704037c11 */ /* 0x000fc600080f1405 */
[----:B------:R-:W2:Y:S04]  /*0220*/  MOVM.16.MT88 R13, R10 ;  /* 0x000000000a0d723a */ /* 0x000ea80000000000 */
[----:B------:R-:W3:Y:S04]  /*0230*/  MOVM.16.MT88 R11, R11 ;  /* 0x000000000b0b723a */ /* 0x000ee80000000000 */
[----:B-1----:R-:W-:Y:S04]  /*0240*/  STG.E desc[UR4][R2.64], R7 ;  /* 0x0000000702007986 */ /* 0x002fe8000c101904 */
[----:B0-----:R-:W-:Y:S04]  /*0250*/  STG.E desc[UR4][R2.64+0x10], R9 ;  /* 0x0000100902007986 */ /* 0x001fe8000c101904 */
[----:B--2---:R-:W-:Y:S04]  /*0260*/  STG.E desc[UR4][R2.64+0x100], R13 ;  /* 0x0001000d02007986 */ /* 0x004fe8000c101904 */
[----:B---3--:R-:W-:Y:S01]  /*0270*/  STG.E desc[UR4][R2.64+0x110], R11 ;  /* 0x0001100b02007986 */ /* 0x008fe2000c101904 */
[----:B------:R-:W-:Y:S05]  /*0280*/  EXIT ;  /* 0x000000000000794d */ /* 0x000fea0003800000 */
.L_x_0:
[----:B------:R-:W-:-:S00]  /*0290*/  BRA `(.L_x_0) ;  /* 0xfffffffc00fc7947 */ /* 0x000fc0000383ffff */
[----:B------:R-:W-:-:S00]  /*02a0*/  NOP ;  /* 0x0000000000007918 */ /* 0x000fc00000000000 */
        /* <DEDUP_REMOVED lines=13> */
.L_x_1:


//--------------------- .nv.shared._Z4wmmaP6__halfS0_S0_ --------------------------
	.section	.nv.shared._Z4wmmaP6__halfS0_S0_,"aw",@nobits
	.sectionflags	@""
	.align	2
.nv.shared._Z4wmmaP6__halfS0_S0_:
	.zero		2048


//--------------------- .nv.shared.reserved.0     --------------------------
	.section	.nv.shared.reserved.0,"aw",@nobits
	.weak		__nv_reservedSMEM_offset_0_alias
	.size		__nv_reservedSMEM_offset_0_alias, 0, 64
	.other		__nv_reservedSMEM_offset_0_alias,@"STO_CUDA_RESERVED_SHARED STV_DEFAULT"
__nv_reservedSMEM_offset_0_alias:
	.zero		0
	.zero		64


//--------------------- .nv.constant0._Z4wmmaP6__halfS0_S0_ --------------------------
	.section	.nv.constant0._Z4wmmaP6__halfS0_S0_,"a",@progbits
	.sectionflags	@""
	.align	4
.nv.constant0._Z4wmmaP6__halfS0_S0_:
	.zero		920


//--------------------- SYMBOLS --------------------------

	.type		.nv.reservedSmem.offset0,@object
	.size		.nv.reservedSmem.offset0,0x4
	.type		.nv.reservedSmem.cap,@object
	.size		.nv.reservedSmem.cap,0x4
